	.headerflags	@"EF_CUDA_TEXMODE_UNIFIED EF_CUDA_64BIT_ADDRESS EF_CUDA_ACCELERATORS EF_CUDA_SM90 EF_CUDA_VIRTUAL_SM(EF_CUDA_SM90)"
	.elftype	@"ET_EXEC"


//--------------------- .nv.info                  --------------------------
	.section	.nv.info,"",@"SHT_CUDA_INFO"
	.align	4


	//----- nvinfo : EIATTR_REGCOUNT
	.align		4
        /*0000*/ 	.byte	0x04, 0x2f
        /*0002*/ 	.short	(.L_1 - .L_0)
	.align		4
.L_0:
        /*0004*/ 	.word	index@(triton_poi_fused_convolution_div_max_pool2d_with_indices_relu_sub_18)
        /*0008*/ 	.word	0x0000001e


	//----- nvinfo : EIATTR_MIN_STACK_SIZE
	.align		4
.L_1:
        /*000c*/ 	.byte	0x04, 0x12
        /*000e*/ 	.short	(.L_3 - .L_2)
	.align		4
.L_2:
        /*0010*/ 	.word	index@(triton_poi_fused_convolution_div_max_pool2d_with_indices_relu_sub_18)
        /*0014*/ 	.word	0x00000000


	//----- nvinfo : EIATTR_FRAME_SIZE
	.align		4
.L_3:
        /*0018*/ 	.byte	0x04, 0x11
        /*001a*/ 	.short	(.L_5 - .L_4)
	.align		4
.L_4:
        /*001c*/ 	.word	index@(triton_poi_fused_convolution_div_max_pool2d_with_indices_relu_sub_18)
        /*0020*/ 	.word	0x00000000


	//----- nvinfo : EIATTR_MIN_STACK_SIZE
	.align		4
.L_5:
        /*0024*/ 	.byte	0x04, 0x12
        /*0026*/ 	.short	(.L_7 - .L_6)
	.align		4
.L_6:
        /*0028*/ 	.word	index@(triton_poi_fused_convolution_div_max_pool2d_with_indices_relu_sub_18)
        /*002c*/ 	.word	0x00000000
.L_7:


//--------------------- .nv.info.triton_poi_fused_convolution_div_max_pool2d_with_indices_relu_sub_18 --------------------------
	.section	.nv.info.triton_poi_fused_convolution_div_max_pool2d_with_indices_relu_sub_18,"",@"SHT_CUDA_INFO"
	.sectionflags	@""
	.align	4


	//----- nvinfo : EIATTR_CUDA_API_VERSION
	.align		4
        /*0000*/ 	.byte	0x04, 0x37
        /*0002*/ 	.short	(.L_9 - .L_8)
.L_8:
        /*0004*/ 	.word	0x0000007c


	//----- nvinfo : EIATTR_KPARAM_INFO
	.align		4
.L_9:
        /*0008*/ 	.byte	0x04, 0x17
        /*000a*/ 	.short	(.L_11 - .L_10)
.L_10:
        /*000c*/ 	.word	0x00000000
        /*0010*/ 	.short	0x0004
        /*0012*/ 	.short	0x001c
        /*0014*/ 	.byte	0x00, 0xf0, 0x11, 0x00


	//----- nvinfo : EIATTR_KPARAM_INFO
	.align		4
.L_11:
        /*0018*/ 	.byte	0x04, 0x17
        /*001a*/ 	.short	(.L_13 - .L_12)
.L_12:
        /*001c*/ 	.word	0x00000000
        /*0020*/ 	.short	0x0003
        /*0022*/ 	.short	0x0018
        /*0024*/ 	.byte	0x00, 0xf0, 0x11, 0x00


	//----- nvinfo : EIATTR_KPARAM_INFO
	.align		4
.L_13:
        /*0028*/ 	.byte	0x04, 0x17
        /*002a*/ 	.short	(.L_15 - .L_14)
.L_14:
        /*002c*/ 	.word	0x00000000
        /*0030*/ 	.short	0x0002
        /*0032*/ 	.short	0x0010
        /*0034*/ 	.byte	0x00, 0xf4, 0x21, 0x00


	//----- nvinfo : EIATTR_KPARAM_INFO
	.align		4
.L_15:
        /*0038*/ 	.byte	0x04, 0x17
        /*003a*/ 	.short	(.L_17 - .L_16)
.L_16:
        /*003c*/ 	.word	0x00000000
        /*0040*/ 	.short	0x0001
        /*0042*/ 	.short	0x0008
        /*0044*/ 	.byte	0x00, 0xf4, 0x21, 0x00


	//----- nvinfo : EIATTR_KPARAM_INFO
	.align		4
.L_17:
        /*0048*/ 	.byte	0x04, 0x17
        /*004a*/ 	.short	(.L_19 - .L_18)
.L_18:
        /*004c*/ 	.word	0x00000000
        /*0050*/ 	.short	0x0000
        /*0052*/ 	.short	0x0000
        /*0054*/ 	.byte	0x00, 0xf4, 0x21, 0x00


	//----- nvinfo : EIATTR_SPARSE_MMA_MASK
	.align		4
.L_19:
        /*0058*/ 	.byte	0x03, 0x50
        /*005a*/ 	.short	0x0000


	//----- nvinfo : EIATTR_MAXREG_COUNT
	.align		4
        /*005c*/ 	.byte	0x03, 0x1b
        /*005e*/ 	.short	0x00ff


	//----- nvinfo : EIATTR_EXIT_INSTR_OFFSETS
	.align		4
        /*0060*/ 	.byte	0x04, 0x1c
        /*0062*/ 	.short	(.L_21 - .L_20)


	//   ....[0]....
.L_20:
        /*0064*/ 	.word	0x000006a0


	//   ....[1]....
        /*0068*/ 	.word	0x000006c0


	//----- nvinfo : EIATTR_REQNTID
	.align		4
.L_21:
        /*006c*/ 	.byte	0x04, 0x10
        /*006e*/ 	.short	(.L_23 - .L_22)
.L_22:
        /*0070*/ 	.word	0x00000080
        /*0074*/ 	.word	0x00000001
        /*0078*/ 	.word	0x00000001


	//----- nvinfo : EIATTR_CBANK_PARAM_SIZE
	.align		4
.L_23:
        /*007c*/ 	.byte	0x03, 0x19
        /*007e*/ 	.short	0x0020


	//----- nvinfo : EIATTR_PARAM_CBANK
	.align		4
        /*0080*/ 	.byte	0x04, 0x0a
        /*0082*/ 	.short	(.L_25 - .L_24)
	.align		4
.L_24:
        /*0084*/ 	.word	index@(.nv.constant0.triton_poi_fused_convolution_div_max_pool2d_with_indices_relu_sub_18)
        /*0088*/ 	.short	0x0210
        /*008a*/ 	.short	0x0020


	//----- nvinfo : EIATTR_SW_WAR
	.align		4
.L_25:
        /*008c*/ 	.byte	0x04, 0x36
        /*008e*/ 	.short	(.L_27 - .L_26)
.L_26:
        /*0090*/ 	.word	0x00000008
.L_27:


//--------------------- .nv.callgraph             --------------------------
	.section	.nv.callgraph,"",@"SHT_CUDA_CALLGRAPH"
	.align	4
	.sectionentsize	8
	.align		4
        /*0000*/ 	.word	0x00000000
	.align		4
        /*0004*/ 	.word	0xffffffff
	.align		4
        /*0008*/ 	.word	0x00000000
	.align		4
        /*000c*/ 	.word	0xfffffffe
	.align		4
        /*0010*/ 	.word	0x00000000
	.align		4
        /*0014*/ 	.word	0xfffffffd
	.align		4
        /*0018*/ 	.word	0x00000000
	.align		4
        /*001c*/ 	.word	0xfffffffc


//--------------------- .text.triton_poi_fused_convolution_div_max_pool2d_with_indices_relu_sub_18 --------------------------
	.section	.text.triton_poi_fused_convolution_div_max_pool2d_with_indices_relu_sub_18,"ax",@progbits
	.sectionflags	@"SHF_BARRIERS=1"
	.align	128
        .global         triton_poi_fused_convolution_div_max_pool2d_with_indices_relu_sub_18
        .type           triton_poi_fused_convolution_div_max_pool2d_with_indices_relu_sub_18,@function
        .size           triton_poi_fused_convolution_div_max_pool2d_with_indices_relu_sub_18,(.L_x_1 - triton_poi_fused_convolution_div_max_pool2d_with_indices_relu_sub_18)
        .other          triton_poi_fused_convolution_div_max_pool2d_with_indices_relu_sub_18,@"STO_CUDA_ENTRY STV_DEFAULT"
triton_poi_fused_convolution_div_max_pool2d_with_indices_relu_sub_18:
.text.triton_poi_fused_convolution_div_max_pool2d_with_indices_relu_sub_18:
[----:B------:R-:W0:Y:S01]  /*0000*/  LDC R1, c[0x0][0x28] ;  /* 0x00000a00ff017b82 */ /* 0x000e220000000800 */
[----:B------:R-:W1:Y:S07]  /*0010*/  S2R R3, SR_CTAID.Z ;  /* 0x0000000000037919 */ /* 0x000e6e0000002700 */
[----:B------:R-:W1:Y:S01]  /*0020*/  S2UR UR4, SR_CTAID.Y ;  /* 0x00000000000479c3 */ /* 0x000e620000002600 */
[----:B------:R-:W-:Y:S01]  /*0030*/  CS2R R16, SRZ ;  /* 0x0000000000107805 */ /* 0x000fe2000001ff00 */
[----:B------:R-:W-:Y:S01]  /*0040*/  ULDC.64 UR6, c[0x0][0x208] ;  /* 0x0000820000067ab9 */ /* 0x000fe20000000a00 */
[----:B------:R-:W2:Y:S01]  /*0050*/  S2R R19, SR_TID.X ;  /* 0x0000000000137919 */ /* 0x000ea20000002100 */
[----:B------:R-:W3:Y:S04]  /*0060*/  S2R R2, SR_CTAID.X ;  /* 0x0000000000027919 */ /* 0x000ee80000002500 */
[----:B------:R-:W1:Y:S08]  /*0070*/  LDC R0, c[0x0][0x10] ;  /* 0x00000400ff007b82 */ /* 0x000e700000000800 */
[----:B------:R-:W4:Y:S01]  /*0080*/  LDC.64 R14, c[0x0][0x210] ;  /* 0x00008400ff0e7b82 */ /* 0x000f220000000a00 */
[----:B-1----:R-:W-:-:S04]  /*0090*/  IMAD R3, R3, R0, UR4 ;  /* 0x0000000403037e24 */ /* 0x002fc8000f8e0200 */
[----:B------:R-:W-:Y:S01]  /*00a0*/  IMAD.SHL.U32 R0, R3, 0x400, RZ ;  /* 0x0000040003007824 */ /* 0x000fe200078e00ff */
[----:B---3--:R-:W-:-:S04]  /*00b0*/  ISETP.GE.AND P0, PT, R2, 0x9, PT ;  /* 0x000000090200780c */ /* 0x008fc80003f06270 */
[----:B--2---:R-:W-:-:S04]  /*00c0*/  LOP3.LUT R9, R0, 0x7f, R19, 0xf8, !PT ;  /* 0x0000007f00097812 */ /* 0x004fc800078ef813 */
[C---:B------:R-:W-:Y:S01]  /*00d0*/  LOP3.LUT R5, R9.reuse, 0x80, RZ, 0xfc, !PT ;  /* 0x0000008009057812 */ /* 0x040fe200078efcff */
[C-C-:B------:R-:W-:Y:S01]  /*00e0*/  IMAD R13, R9.reuse, 0x9, R2.reuse ;  /* 0x00000009090d7824 */ /* 0x140fe200078e0202 */
[----:B------:R-:W-:Y:S02]  /*00f0*/  ISETP.LT.AND P5, PT, R9, 0x40000, !P0 ;  /* 0x000400000900780c */ /* 0x000fe400047a1270 */
[C---:B------:R-:W-:Y:S01]  /*0100*/  ISETP.LT.AND P6, PT, R5.reuse, 0x40000, !P0 ;  /* 0x000400000500780c */ /* 0x040fe200047c1270 */
[----:B------:R-:W-:Y:S01]  /*0110*/  IMAD R7, R5, 0x9, R2 ;  /* 0x0000000905077824 */ /* 0x000fe200078e0202 */
[C---:B------:R-:W-:Y:S02]  /*0120*/  LOP3.LUT R4, R9.reuse, 0x200, RZ, 0xfc, !PT ;  /* 0x0000020009047812 */ /* 0x040fe400078efcff */
[----:B------:R-:W-:Y:S02]  /*0130*/  LOP3.LUT R6, R9, 0x280, RZ, 0xfc, !PT ;  /* 0x0000028009067812 */ /* 0x000fe400078efcff */
[----:B------:R-:W-:Y:S01]  /*0140*/  ISETP.LT.AND P4, PT, R4, 0x40000, !P0 ;  /* 0x000400000400780c */ /* 0x000fe20004781270 */
[----:B----4-:R-:W-:Y:S01]  /*0150*/  IMAD.WIDE R4, R13, 0x4, R14 ;  /* 0x000000040d047825 */ /* 0x010fe200078e020e */
[----:B------:R-:W-:-:S02]  /*0160*/  ISETP.LT.AND P3, PT, R6, 0x40000, !P0 ;  /* 0x000400000600780c */ /* 0x000fc40004761270 */
[----:B------:R-:W-:Y:S01]  /*0170*/  LOP3.LUT R8, R9, 0x300, RZ, 0xfc, !PT ;  /* 0x0000030009087812 */ /* 0x000fe200078efcff */
[----:B------:R-:W-:Y:S01]  /*0180*/  IMAD.WIDE R6, R7, 0x4, R14 ;  /* 0x0000000407067825 */ /* 0x000fe200078e020e */
[C---:B------:R-:W-:Y:S01]  /*0190*/  LOP3.LUT R10, R9.reuse, 0x380, RZ, 0xfc, !PT ;  /* 0x00000380090a7812 */ /* 0x040fe200078efcff */
[----:B------:R-:W2:Y:S01]  /*01a0*/  @P5 LDG.E.EL R16, desc[UR6][R4.64] ;  /* 0x0000000604105981 */ /* 0x000ea2000c2e1900 */
[C---:B------:R-:W-:Y:S02]  /*01b0*/  LOP3.LUT R11, R9.reuse, 0x100, RZ, 0xfc, !PT ;  /* 0x00000100090b7812 */ /* 0x040fe400078efcff */
[----:B------:R-:W-:Y:S01]  /*01c0*/  LOP3.LUT R9, R9, 0x180, RZ, 0xfc, !PT ;  /* 0x0000018009097812 */ /* 0x000fe200078efcff */
[----:B------:R1:W3:Y:S01]  /*01d0*/  @P6 LDG.E.EL R17, desc[UR6][R6.64] ;  /* 0x0000000606116981 */ /* 0x0002e2000c2e1900 */
[----:B------:R-:W-:Y:S02]  /*01e0*/  ISETP.LT.AND P5, PT, R11, 0x40000, !P0 ;  /* 0x000400000b00780c */ /* 0x000fe400047a1270 */
[----:B------:R-:W-:Y:S01]  /*01f0*/  ISETP.LT.AND P6, PT, R9, 0x40000, !P0 ;  /* 0x000400000900780c */ /* 0x000fe200047c1270 */
[--C-:B------:R-:W-:Y:S01]  /*0200*/  IMAD R11, R11, 0x9, R2.reuse ;  /* 0x000000090b0b7824 */ /* 0x100fe200078e0202 */
[----:B------:R-:W-:Y:S01]  /*0210*/  ISETP.LT.AND P2, PT, R8, 0x40000, !P0 ;  /* 0x000400000800780c */ /* 0x000fe20004741270 */
[----:B------:R-:W-:Y:S01]  /*0220*/  IMAD R9, R9, 0x9, R2 ;  /* 0x0000000909097824 */ /* 0x000fe200078e0202 */
[----:B------:R-:W-:Y:S01]  /*0230*/  ISETP.LT.AND P1, PT, R10, 0x40000, !P0 ;  /* 0x000400000a00780c */ /* 0x000fe20004721270 */
[----:B------:R-:W-:-:S02]  /*0240*/  IMAD.MOV.U32 R18, RZ, RZ, RZ ;  /* 0x000000ffff127224 */ /* 0x000fc400078e00ff */
[----:B------:R-:W-:Y:S02]  /*0250*/  IMAD.MOV.U32 R20, RZ, RZ, RZ ;  /* 0x000000ffff147224 */ /* 0x000fe400078e00ff */
[----:B-1----:R-:W-:-:S04]  /*0260*/  IMAD.WIDE R6, R11, 0x4, R14 ;  /* 0x000000040b067825 */ /* 0x002fc800078e020e */
[----:B------:R-:W-:Y:S01]  /*0270*/  IMAD.WIDE R8, R9, 0x4, R14 ;  /* 0x0000000409087825 */ /* 0x000fe200078e020e */
[----:B------:R-:W4:Y:S04]  /*0280*/  @P5 LDG.E.EL R18, desc[UR6][R6.64] ;  /* 0x0000000606125981 */ /* 0x000f28000c2e1900 */
[----:B------:R-:W5:Y:S01]  /*0290*/  @P6 LDG.E.EL R20, desc[UR6][R8.64] ;  /* 0x0000000608146981 */ /* 0x000f62000c2e1900 */
[C---:B------:R-:W-:Y:S02]  /*02a0*/  VIADD R21, R13.reuse, 0x1200 ;  /* 0x000012000d157836 */ /* 0x040fe40000000000 */
[C---:B------:R-:W-:Y:S02]  /*02b0*/  VIADD R23, R13.reuse, 0x1680 ;  /* 0x000016800d177836 */ /* 0x040fe40000000000 */
[----:B------:R-:W-:-:S02]  /*02c0*/  VIADD R25, R13, 0x1b00 ;  /* 0x00001b000d197836 */ /* 0x000fc40000000000 */
[----:B------:R-:W-:Y:S02]  /*02d0*/  VIADD R27, R13, 0x1f80 ;  /* 0x00001f800d1b7836 */ /* 0x000fe40000000000 */
[----:B------:R-:W-:-:S04]  /*02e0*/  IMAD.WIDE R4, R21, 0x4, R14 ;  /* 0x0000000415047825 */ /* 0x000fc800078e020e */
[----:B------:R-:W-:Y:S01]  /*02f0*/  IMAD.WIDE R10, R23, 0x4, R14 ;  /* 0x00000004170a7825 */ /* 0x000fe200078e020e */
[----:B------:R-:W-:-:S03]  /*0300*/  CS2R R22, SRZ ;  /* 0x0000000000167805 */ /* 0x000fc6000001ff00 */
[----:B------:R-:W-:-:S03]  /*0310*/  IMAD.WIDE R12, R25, 0x4, R14 ;  /* 0x00000004190c7825 */ /* 0x000fc600078e020e */
[----:B------:R-:W5:Y:S01]  /*0320*/  @P3 LDG.E.EL R22, desc[UR6][R10.64] ;  /* 0x000000060a163981 */ /* 0x000f62000c2e1900 */
[----:B------:R-:W-:Y:S02]  /*0330*/  IMAD.MOV.U32 R21, RZ, RZ, RZ ;  /* 0x000000ffff157224 */ /* 0x000fe400078e00ff */
[----:B------:R-:W-:Y:S01]  /*0340*/  IMAD.MOV.U32 R24, RZ, RZ, RZ ;  /* 0x000000ffff187224 */ /* 0x000fe200078e00ff */
[----:B------:R-:W5:Y:S01]  /*0350*/  @P2 LDG.E.EL R23, desc[UR6][R12.64] ;  /* 0x000000060c172981 */ /* 0x000f62000c2e1900 */
[----:B------:R-:W-:-:S03]  /*0360*/  IMAD.WIDE R14, R27, 0x4, R14 ;  /* 0x000000041b0e7825 */ /* 0x000fc600078e020e */
[----:B------:R-:W5:Y:S04]  /*0370*/  @P4 LDG.E.EL R21, desc[UR6][R4.64] ;  /* 0x0000000604154981 */ /* 0x000f68000c2e1900 */
[----:B------:R1:W5:Y:S01]  /*0380*/  @P1 LDG.E.EL R24, desc[UR6][R14.64] ;  /* 0x000000060e181981 */ /* 0x000362000c2e1900 */
[----:B------:R-:W1:Y:S01]  /*0390*/  S2R R25, SR_TID.X ;  /* 0x0000000000197919 */ /* 0x000e620000002100 */
[----:B------:R-:W1:Y:S01]  /*03a0*/  S2UR UR5, SR_CgaCtaId ;  /* 0x00000000000579c3 */ /* 0x000e620000008800 */
[----:B------:R-:W-:Y:S01]  /*03b0*/  UMOV UR4, 0x400 ;  /* 0x0000040000047882 */ /* 0x000fe20000000000 */
[----:B------:R-:W-:-:S06]  /*03c0*/  IMAD.SHL.U32 R19, R19, 0x4, RZ ;  /* 0x0000000413137824 */ /* 0x000fcc00078e00ff */
[----:B01----:R-:W0:Y:S01]  /*03d0*/  LDC.64 R14, c[0x0][0x218] ;  /* 0x00008600ff0e7b82 */ /* 0x003e220000000a00 */
[----:B------:R-:W-:Y:S01]  /*03e0*/  UPRMT UR4, UR5, 0x654, UR4 ;  /* 0x0000065405047896 */ /* 0x000fe20008000004 */
[C---:B------:R-:W-:Y:S01]  /*03f0*/  LOP3.LUT R6, R25.reuse, 0x7f, RZ, 0xc0, !PT ;  /* 0x0000007f19067812 */ /* 0x040fe200078ec0ff */
[----:B------:R-:W-:-:S04]  /*0400*/  IMAD.SHL.U32 R7, R25, 0x4, RZ ;  /* 0x0000000419077824 */ /* 0x000fc800078e00ff */
[----:B------:R-:W-:Y:S02]  /*0410*/  LEA R25, R6, UR4, 0x2 ;  /* 0x0000000406197c11 */ /* 0x000fe4000f8e10ff */
[----:B------:R-:W-:-:S04]  /*0420*/  LOP3.LUT R7, R7, 0x1fc, RZ, 0xc0, !PT ;  /* 0x000001fc07077812 */ /* 0x000fc800078ec0ff */
[----:B------:R-:W-:Y:S02]  /*0430*/  LEA R26, R7, UR4, 0x2 ;  /* 0x00000004071a7c11 */ /* 0x000fe4000f8e10ff */
[----:B------:R-:W-:Y:S01]  /*0440*/  LOP3.LUT R19, R19, 0x1fc, RZ, 0xc0, !PT ;  /* 0x000001fc13137812 */ /* 0x000fe200078ec0ff */
[----:B--2---:R1:W-:Y:S04]  /*0450*/  STS [R25], R16 ;  /* 0x0000001019007388 */ /* 0x0043e80000000800 */
[----:B---3--:R2:W-:Y:S04]  /*0460*/  STS [R25+0x200], R17 ;  /* 0x0002001119007388 */ /* 0x0085e80000000800 */
[----:B----4-:R3:W-:Y:S04]  /*0470*/  STS [R25+0x400], R18 ;  /* 0x0004001219007388 */ /* 0x0107e80000000800 */
[----:B-----5:R-:W-:Y:S01]  /*0480*/  STS [R25+0x600], R20 ;  /* 0x0006001419007388 */ /* 0x020fe20000000800 */
[----:B------:R-:W-:Y:S06]  /*0490*/  BAR.SYNC.DEFER_BLOCKING 0x0 ;  /* 0x0000000000007b1d */ /* 0x000fec0000010000 */
[----:B------:R-:W4:Y:S02]  /*04a0*/  LDS.128 R8, [R26] ;  /* 0x000000001a087984 */ /* 0x000f240000000c00 */
[----:B------:R-:W-:Y:S06]  /*04b0*/  BAR.SYNC.DEFER_BLOCKING 0x0 ;  /* 0x0000000000007b1d */ /* 0x000fec0000010000 */
[----:B------:R-:W-:Y:S04]  /*04c0*/  STS [R25], R21 ;  /* 0x0000001519007388 */ /* 0x000fe80000000800 */
[----:B------:R-:W-:Y:S04]  /*04d0*/  STS [R25+0x200], R22 ;  /* 0x0002001619007388 */ /* 0x000fe80000000800 */
[----:B------:R-:W-:Y:S04]  /*04e0*/  STS [R25+0x400], R23 ;  /* 0x0004001719007388 */ /* 0x000fe80000000800 */
[----:B------:R-:W-:Y:S01]  /*04f0*/  STS [R25+0x600], R24 ;  /* 0x0006001819007388 */ /* 0x000fe20000000800 */
[----:B------:R-:W-:Y:S01]  /*0500*/  BAR.SYNC.DEFER_BLOCKING 0x0 ;  /* 0x0000000000007b1d */ /* 0x000fe20000010000 */
[----:B-1----:R-:W-:-:S04]  /*0510*/  LOP3.LUT R16, R0, R19, RZ, 0xfc, !PT ;  /* 0x0000001300107212 */ /* 0x002fc800078efcff */
[----:B------:R-:W-:-:S04]  /*0520*/  SHF.R.S32.HI R13, RZ, 0x1f, R16 ;  /* 0x0000001fff0d7819 */ /* 0x000fc80000011410 */
[----:B--2---:R-:W-:Y:S02]  /*0530*/  LEA.HI R17, R13, R16, RZ, 0x9 ;  /* 0x000000100d117211 */ /* 0x004fe400078f48ff */
[----:B------:R-:W1:Y:S01]  /*0540*/  LDC.64 R12, c[0x0][0x220] ;  /* 0x00008800ff0c7b82 */ /* 0x000e620000000a00 */
[----:B------:R-:W2:Y:S01]  /*0550*/  LDS.128 R4, [R26] ;  /* 0x000000001a047984 */ /* 0x000ea20000000c00 */
[----:B---3--:R-:W-:Y:S02]  /*0560*/  SHF.R.S32.HI R18, RZ, 0x15, R3 ;  /* 0x00000015ff127819 */ /* 0x008fe40000011403 */
[----:B------:R-:W-:Y:S02]  /*0570*/  LOP3.LUT R3, R17, 0xfffffe00, RZ, 0xc0, !PT ;  /* 0xfffffe0011037812 */ /* 0x000fe400078ec0ff */
[----:B------:R-:W-:Y:S02]  /*0580*/  LOP3.LUT R0, R0, 0x200, R19, 0xfe, !PT ;  /* 0x0000020000007812 */ /* 0x000fe400078efe13 */
[----:B------:R-:W-:Y:S01]  /*0590*/  SGXT R19, R18, 0x1 ;  /* 0x000000011213781a */ /* 0x000fe20000000200 */
[----:B------:R-:W-:-:S03]  /*05a0*/  IMAD.IADD R3, R16, 0x1, -R3 ;  /* 0x0000000110037824 */ /* 0x000fc600078e0a03 */
[----:B------:R-:W-:Y:S01]  /*05b0*/  LEA.HI R19, R19, R0, RZ, 0x9 ;  /* 0x0000000013137211 */ /* 0x000fe200078f48ff */
[----:B------:R-:W-:Y:S01]  /*05c0*/  IMAD R2, R2, 0x200, R3 ;  /* 0x0000020002027824 */ /* 0x000fe200078e0203 */
[----:B------:R-:W-:Y:S02]  /*05d0*/  SHF.R.S32.HI R17, RZ, 0x9, R17 ;  /* 0x00000009ff117819 */ /* 0x000fe40000011411 */
[----:B------:R-:W-:Y:S02]  /*05e0*/  ISETP.LT.AND P1, PT, R16, 0x40000, !P0 ;  /* 0x000400001000780c */ /* 0x000fe40004721270 */
[----:B------:R-:W-:Y:S02]  /*05f0*/  SHF.R.S32.HI R19, RZ, 0x9, R19 ;  /* 0x00000009ff137819 */ /* 0x000fe40000011413 */
[----:B------:R-:W-:Y:S01]  /*0600*/  ISETP.LT.AND P0, PT, R0, 0x40000, !P0 ;  /* 0x000400000000780c */ /* 0x000fe20004701270 */
[--C-:B------:R-:W-:Y:S02]  /*0610*/  IMAD R17, R17, 0x1200, R2.reuse ;  /* 0x0000120011117824 */ /* 0x100fe400078e0202 */
[----:B------:R-:W-:-:S02]  /*0620*/  IMAD R19, R19, 0x1200, R2 ;  /* 0x0000120013137824 */ /* 0x000fc400078e0202 */
[----:B0-----:R-:W-:-:S04]  /*0630*/  IMAD.WIDE R2, R17, 0x4, R14 ;  /* 0x0000000411027825 */ /* 0x001fc800078e020e */
[----:B------:R-:W-:Y:S01]  /*0640*/  IMAD.WIDE R14, R19, 0x4, R14 ;  /* 0x00000004130e7825 */ /* 0x000fe200078e020e */
[----:B----4-:R0:W-:Y:S03]  /*0650*/  @P1 STG.E.128 desc[UR6][R2.64], R8 ;  /* 0x0000000802001986 */ /* 0x0101e6000c101d06 */
[----:B-1----:R-:W-:-:S04]  /*0660*/  IMAD.WIDE R16, R17, 0x4, R12 ;  /* 0x0000000411107825 */ /* 0x002fc800078e020c */
[----:B------:R-:W-:Y:S01]  /*0670*/  IMAD.WIDE R12, R19, 0x4, R12 ;  /* 0x00000004130c7825 */ /* 0x000fe200078e020c */
[----:B--2---:R0:W-:Y:S04]  /*0680*/  @P0 STG.E.128 desc[UR6][R14.64], R4 ;  /* 0x000000040e000986 */ /* 0x0041e8000c101d06 */
[----:B------:R0:W-:Y:S02]  /*0690*/  @P1 STG.E.128 desc[UR6][R16.64], R8 ;  /* 0x0000000810001986 */ /* 0x0001e4000c101d06 */
[----:B0-----:R-:W-:Y:S05]  /*06a0*/  @!P0 EXIT ;  /* 0x000000000000894d */ /* 0x001fea0003800000 */
[----:B------:R-:W-:Y:S01]  /*06b0*/  STG.E.128 desc[UR6][R12.64], R4 ;  /* 0x000000040c007986 */ /* 0x000fe2000c101d06 */
[----:B------:R-:W-:Y:S05]  /*06c0*/  EXIT ;  /* 0x000000000000794d */ /* 0x000fea0003800000 */
.L_x_0:
[----:B------:R-:W-:-:S00]  /*06d0*/  BRA `(.L_x_0) ;  /* 0xfffffffc00fc7947 */ /* 0x000fc0000383ffff */
[----:B------:R-:W-:-:S00]  /*06e0*/  NOP ;  /* 0x0000000000007918 */ /* 0x000fc00000000000 */
        /* <DEDUP_REMOVED lines=9> */
.L_x_1:


//--------------------- .nv.shared.triton_poi_fused_convolution_div_max_pool2d_with_indices_relu_sub_18 --------------------------
	.section	.nv.shared.triton_poi_fused_convolution_div_max_pool2d_with_indices_relu_sub_18,"aw",@nobits
	.sectionflags	@""
	.align	16
	.zero		1024


//--------------------- .nv.constant0.triton_poi_fused_convolution_div_max_pool2d_with_indices_relu_sub_18 --------------------------
	.section	.nv.constant0.triton_poi_fused_convolution_div_max_pool2d_with_indices_relu_sub_18,"a",@progbits
	.sectionflags	@""
	.align	4
.nv.constant0.triton_poi_fused_convolution_div_max_pool2d_with_indices_relu_sub_18:
	.zero		560
